//
// Generated by NVIDIA NVVM Compiler
//
// Compiler Build ID: CL-36424714
// Cuda compilation tools, release 13.0, V13.0.88
// Based on NVVM 20.0.0
//

.version 9.0
.target sm_100
.address_size 64

	// .globl	_Z12sumReductionPiS_
// _ZZ12sumReductionPiS_E11partial_sum has been demoted

.visible .entry _Z12sumReductionPiS_(
	.param .u64 .ptr .align 1 _Z12sumReductionPiS__param_0,
	.param .u64 .ptr .align 1 _Z12sumReductionPiS__param_1
)
{
	.reg .pred 	%p<5>;
	.reg .b32 	%r<23>;
	.reg .b64 	%rd<11>;
	// demoted variable
	.shared .align 4 .b8 _ZZ12sumReductionPiS_E11partial_sum[4096];
	ld.param.u64 	%rd2, [_Z12sumReductionPiS__param_0];
	ld.param.u64 	%rd1, [_Z12sumReductionPiS__param_1];
	cvta.to.global.u64 	%rd3, %rd2;
	mov.u32 	%r1, %ctaid.x;
	mov.u32 	%r22, %ntid.x;
	mul.lo.s32 	%r7, %r22, %r1;
	shl.b32 	%r8, %r7, 1;
	mov.u32 	%r3, %tid.x;
	add.s32 	%r9, %r8, %r3;
	mul.wide.s32 	%rd4, %r9, 4;
	add.s64 	%rd5, %rd3, %rd4;
	ld.global.u32 	%r10, [%rd5];
	add.s32 	%r11, %r9, %r22;
	mul.wide.u32 	%rd6, %r11, 4;
	add.s64 	%rd7, %rd3, %rd6;
	ld.global.u32 	%r12, [%rd7];
	add.s32 	%r13, %r12, %r10;
	shl.b32 	%r14, %r3, 2;
	mov.u32 	%r15, _ZZ12sumReductionPiS_E11partial_sum;
	add.s32 	%r4, %r15, %r14;
	st.shared.u32 	[%r4], %r13;
	bar.sync 	0;
	setp.lt.u32 	%p1, %r22, 2;
	@%p1 bra 	$L__BB0_4;
$L__BB0_1:
	shr.u32 	%r6, %r22, 1;
	setp.ge.u32 	%p2, %r3, %r6;
	@%p2 bra 	$L__BB0_3;
	shl.b32 	%r16, %r6, 2;
	add.s32 	%r17, %r4, %r16;
	ld.shared.u32 	%r18, [%r17];
	ld.shared.u32 	%r19, [%r4];
	add.s32 	%r20, %r19, %r18;
	st.shared.u32 	[%r4], %r20;
$L__BB0_3:
	bar.sync 	0;
	setp.gt.u32 	%p3, %r22, 3;
	mov.u32 	%r22, %r6;
	@%p3 bra 	$L__BB0_1;
$L__BB0_4:
	setp.ne.s32 	%p4, %r3, 0;
	@%p4 bra 	$L__BB0_6;
	ld.shared.u32 	%r21, [_ZZ12sumReductionPiS_E11partial_sum];
	cvta.to.global.u64 	%rd8, %rd1;
	mul.wide.u32 	%rd9, %r1, 4;
	add.s64 	%rd10, %rd8, %rd9;
	st.global.u32 	[%rd10], %r21;
$L__BB0_6:
	ret;

}


// ===== COMPILED SASS (sm_100) =====

	.target	sm_100

	.elftype	@"ET_EXEC"


//--------------------- .note.nv.tkinfo           --------------------------
	.section	.note.nv.tkinfo,"",@"SHT_NOTE"
	.sectionflags	@"SHF_NOTE_NV_TKINFO"
	.tkinfo
        /*0018*/ 	.word	0x00000002
        /*0030*/ 	.string	""
        /*0030*/ 	.string	"ptxas"
        /*0030*/ 	.string	"Cuda compilation tools, release 13.0, V13.0.88"
        /*0030*/ 	.string	"Build cuda_13.0.r13.0/compiler.36424714_0"
        /*0030*/ 	.string	"-arch sm_100 -m 64 "



//--------------------- .note.nv.cuinfo           --------------------------
	.section	.note.nv.cuinfo,"",@"SHT_NOTE"
	.sectionflags	@"SHF_NOTE_NV_CUINFO"
        /*0018*/ 	.short	0x0002
        /*001a*/ 	.short	0x0064
        /*001c*/ 	.short	0x0082
	.zero		2


//--------------------- .nv.info                  --------------------------
	.section	.nv.info,"",@"SHT_CUDA_INFO"
	.align	4


	//----- nvinfo : EIATTR_REGCOUNT
	.align		4
        /*0000*/ 	.byte	0x04, 0x2f
        /*0002*/ 	.short	(.L_1 - .L_0)
	.align		4
.L_0:
        /*0004*/ 	.word	index@(_Z12sumReductionPiS_)
        /*0008*/ 	.word	0x0000000e


	//----- nvinfo : EIATTR_FRAME_SIZE
	.align		4
.L_1:
        /*000c*/ 	.byte	0x04, 0x11
        /*000e*/ 	.short	(.L_3 - .L_2)
	.align		4
.L_2:
        /*0010*/ 	.word	index@(_Z12sumReductionPiS_)
        /*0014*/ 	.word	0x00000000


	//----- nvinfo : EIATTR_MIN_STACK_SIZE
	.align		4
.L_3:
        /*0018*/ 	.byte	0x04, 0x12
        /*001a*/ 	.short	(.L_5 - .L_4)
	.align		4
.L_4:
        /*001c*/ 	.word	index@(_Z12sumReductionPiS_)
        /*0020*/ 	.word	0x00000000
.L_5:


//--------------------- .nv.compat                --------------------------
	.section	.nv.compat,"",@"SHT_CUDA_COMPAT_INFO"
	.align	4
        /*0000*/ 	.byte	0x02, 0x09, 0x00, 0x00, 0x02, 0x02, 0x01, 0x00, 0x02, 0x05, 0x05, 0x00, 0x03, 0x07, 0x01, 0x01
        /*0010*/ 	.byte	0x02, 0x03, 0x00, 0x00, 0x02, 0x06, 0x01, 0x00, 0x04, 0x0b, 0x08, 0x00, 0x09, 0x00, 0x00, 0x00
        /*0020*/ 	.byte	0x00, 0x00, 0x00, 0x00


//--------------------- .nv.info._Z12sumReductionPiS_ --------------------------
	.section	.nv.info._Z12sumReductionPiS_,"",@"SHT_CUDA_INFO"
	.sectionflags	@""
	.align	4


	//----- nvinfo : EIATTR_CUDA_API_VERSION
	.align		4
        /*0000*/ 	.byte	0x04, 0x37
        /*0002*/ 	.short	(.L_7 - .L_6)
.L_6:
        /*0004*/ 	.word	0x00000082


	//----- nvinfo : EIATTR_KPARAM_INFO
	.align		4
.L_7:
        /*0008*/ 	.byte	0x04, 0x17
        /*000a*/ 	.short	(.L_9 - .L_8)
.L_8:
        /*000c*/ 	.word	0x00000000
        /*0010*/ 	.short	0x0001
        /*0012*/ 	.short	0x0008
        /*0014*/ 	.byte	0x00, 0xf5, 0x21, 0x00


	//----- nvinfo : EIATTR_KPARAM_INFO
	.align		4
.L_9:
        /*0018*/ 	.byte	0x04, 0x17
        /*001a*/ 	.short	(.L_11 - .L_10)
.L_10:
        /*001c*/ 	.word	0x00000000
        /*0020*/ 	.short	0x0000
        /*0022*/ 	.short	0x0000
        /*0024*/ 	.byte	0x00, 0xf5, 0x21, 0x00


	//----- nvinfo : EIATTR_SPARSE_MMA_MASK
	.align		4
.L_11:
        /*0028*/ 	.byte	0x03, 0x50
        /*002a*/ 	.short	0x0000


	//----- nvinfo : EIATTR_MAXREG_COUNT
	.align		4
        /*002c*/ 	.byte	0x03, 0x1b
        /*002e*/ 	.short	0x00ff


	//----- nvinfo : EIATTR_NUM_BARRIERS
	.align		4
        /*0030*/ 	.byte	0x02, 0x4c
        /*0032*/ 	.byte	0x01
	.zero		1


	//----- nvinfo : EIATTR_MERCURY_ISA_VERSION
	.align		4
        /*0034*/ 	.byte	0x03, 0x5f
        /*0036*/ 	.short	0x0101


	//----- nvinfo : EIATTR_VRC_CTA_INIT_COUNT
	.align		4
        /*0038*/ 	.byte	0x02, 0x4a
	.zero		1
	.zero		1


	//----- nvinfo : EIATTR_EXIT_INSTR_OFFSETS
	.align		4
        /*003c*/ 	.byte	0x04, 0x1c
        /*003e*/ 	.short	(.L_13 - .L_12)


	//   ....[0]....
.L_12:
        /*0040*/ 	.word	0x00000230


	//   ....[1]....
        /*0044*/ 	.word	0x000002b0


	//----- nvinfo : EIATTR_CBANK_PARAM_SIZE
	.align		4
.L_13:
        /*0048*/ 	.byte	0x03, 0x19
        /*004a*/ 	.short	0x0010


	//----- nvinfo : EIATTR_PARAM_CBANK
	.align		4
        /*004c*/ 	.byte	0x04, 0x0a
        /*004e*/ 	.short	(.L_15 - .L_14)
	.align		4
.L_14:
        /*0050*/ 	.word	index@(.nv.constant0._Z12sumReductionPiS_)
        /*0054*/ 	.short	0x0380
        /*0056*/ 	.short	0x0010


	//----- nvinfo : EIATTR_SW_WAR
	.align		4
.L_15:
        /*0058*/ 	.byte	0x04, 0x36
        /*005a*/ 	.short	(.L_17 - .L_16)
.L_16:
        /*005c*/ 	.word	0x00000008
.L_17:


//--------------------- .nv.callgraph             --------------------------
	.section	.nv.callgraph,"",@"SHT_CUDA_CALLGRAPH"
	.align	4
	.sectionentsize	8
	.align		4
        /*0000*/ 	.word	0x00000000
	.align		4
        /*0004*/ 	.word	0xffffffff
	.align		4
        /*0008*/ 	.word	0x00000000
	.align		4
        /*000c*/ 	.word	0xfffffffe
	.align		4
        /*0010*/ 	.word	0x00000000
	.align		4
        /*0014*/ 	.word	0xfffffffd
	.align		4
        /*0018*/ 	.word	0x00000000
	.align		4
        /*001c*/ 	.word	0xfffffffc


//--------------------- .text._Z12sumReductionPiS_ --------------------------
	.section	.text._Z12sumReductionPiS_,"ax",@progbits
	.align	128
        .global         _Z12sumReductionPiS_
        .type           _Z12sumReductionPiS_,@function
        .size           _Z12sumReductionPiS_,(.L_x_3 - _Z12sumReductionPiS_)
        .other          _Z12sumReductionPiS_,@"STO_CUDA_ENTRY STV_DEFAULT"
_Z12sumReductionPiS_:
.text._Z12sumReductionPiS_:
[----:B------:R-:W-:Y:S01]  /*0000*/  LDC R1, c[0x0][0x37c] ;  /* 0x0000df00ff017b82 */ /* 0x000fe20000000800 */
[----:B------:R-:W0:Y:S01]  /*0010*/  S2R R9, SR_CTAID.X ;  /* 0x0000000000097919 */ /* 0x000e220000002500 */
[----:B------:R-:W0:Y:S06]  /*0020*/  LDCU UR8, c[0x0][0x360] ;  /* 0x00006c00ff0877ac */ /* 0x000e2c0008000800 */
[----:B------:R-:W1:Y:S01]  /*0030*/  LDC.64 R4, c[0x0][0x380] ;  /* 0x0000e000ff047b82 */ /* 0x000e620000000a00 */
[----:B------:R-:W2:Y:S01]  /*0040*/  S2R R11, SR_TID.X ;  /* 0x00000000000b7919 */ /* 0x000ea20000002100 */
[----:B------:R-:W3:Y:S01]  /*0050*/  LDCU.64 UR6, c[0x0][0x358] ;  /* 0x00006b00ff0677ac */ /* 0x000ee20008000a00 */
[----:B0-----:R-:W-:-:S04]  /*0060*/  IMAD R0, R9, UR8, RZ ;  /* 0x0000000809007c24 */ /* 0x001fc8000f8e02ff */
[----:B--2---:R-:W-:-:S05]  /*0070*/  IMAD R3, R0, 0x2, R11 ;  /* 0x0000000200037824 */ /* 0x004fca00078e020b */
[C---:B------:R-:W-:Y:S01]  /*0080*/  IADD3 R7, PT, PT, R3.reuse, UR8, RZ ;  /* 0x0000000803077c10 */ /* 0x040fe2000fffe0ff */
[----:B-1----:R-:W-:-:S04]  /*0090*/  IMAD.WIDE R2, R3, 0x4, R4 ;  /* 0x0000000403027825 */ /* 0x002fc800078e0204 */
[----:B------:R-:W-:Y:S02]  /*00a0*/  IMAD.WIDE.U32 R4, R7, 0x4, R4 ;  /* 0x0000000407047825 */ /* 0x000fe400078e0004 */
[----:B---3--:R-:W2:Y:S04]  /*00b0*/  LDG.E R2, desc[UR6][R2.64] ;  /* 0x0000000602027981 */ /* 0x008ea8000c1e1900 */
[----:B------:R-:W2:Y:S01]  /*00c0*/  LDG.E R5, desc[UR6][R4.64] ;  /* 0x0000000604057981 */ /* 0x000ea2000c1e1900 */
[----:B------:R-:W0:Y:S01]  /*00d0*/  S2UR UR5, SR_CgaCtaId ;  /* 0x00000000000579c3 */ /* 0x000e220000008800 */
[----:B------:R-:W-:Y:S01]  /*00e0*/  UMOV UR4, 0x400 ;  /* 0x0000040000047882 */ /* 0x000fe20000000000 */
[----:B------:R-:W-:Y:S01]  /*00f0*/  UISETP.GE.U32.AND UP0, UPT, UR8, 0x2, UPT ;  /* 0x000000020800788c */ /* 0x000fe2000bf06070 */
[----:B------:R-:W-:Y:S01]  /*0100*/  ISETP.NE.AND P0, PT, R11, RZ, PT ;  /* 0x000000ff0b00720c */ /* 0x000fe20003f05270 */
[----:B0-----:R-:W-:-:S06]  /*0110*/  ULEA UR4, UR5, UR4, 0x18 ;  /* 0x0000000405047291 */ /* 0x001fcc000f8ec0ff */
[----:B------:R-:W-:Y:S01]  /*0120*/  LEA R7, R11, UR4, 0x2 ;  /* 0x000000040b077c11 */ /* 0x000fe2000f8e10ff */
[----:B--2---:R-:W-:-:S05]  /*0130*/  IMAD.IADD R0, R2, 0x1, R5 ;  /* 0x0000000102007824 */ /* 0x004fca00078e0205 */
[----:B------:R0:W-:Y:S01]  /*0140*/  STS [R7], R0 ;  /* 0x0000000007007388 */ /* 0x0001e20000000800 */
[----:B------:R-:W-:Y:S06]  /*0150*/  BAR.SYNC.DEFER_BLOCKING 0x0 ;  /* 0x0000000000007b1d */ /* 0x000fec0000010000 */
[----:B------:R-:W-:Y:S05]  /*0160*/  BRA.U !UP0, `(.L_x_0) ;  /* 0x0000000108307547 */ /* 0x000fea000b800000 */
[----:B0-----:R-:W-:-:S07]  /*0170*/  MOV R0, UR8 ;  /* 0x0000000800007c02 */ /* 0x001fce0008000f00 */
.L_x_1:
[----:B------:R-:W-:-:S04]  /*0180*/  SHF.R.U32.HI R6, RZ, 0x1, R0 ;  /* 0x00000001ff067819 */ /* 0x000fc80000011600 */
[----:B------:R-:W-:-:S13]  /*0190*/  ISETP.GE.U32.AND P1, PT, R11, R6, PT ;  /* 0x000000060b00720c */ /* 0x000fda0003f26070 */
[----:B------:R-:W-:Y:S01]  /*01a0*/  @!P1 IMAD R2, R6, 0x4, R7 ;  /* 0x0000000406029824 */ /* 0x000fe200078e0207 */
[----:B------:R-:W-:Y:S05]  /*01b0*/  @!P1 LDS R3, [R7] ;  /* 0x0000000007039984 */ /* 0x000fea0000000800 */
[----:B------:R-:W0:Y:S02]  /*01c0*/  @!P1 LDS R2, [R2] ;  /* 0x0000000002029984 */ /* 0x000e240000000800 */
[----:B0-----:R-:W-:-:S05]  /*01d0*/  @!P1 IADD3 R4, PT, PT, R2, R3, RZ ;  /* 0x0000000302049210 */ /* 0x001fca0007ffe0ff */
[----:B------:R1:W-:Y:S01]  /*01e0*/  @!P1 STS [R7], R4 ;  /* 0x0000000407009388 */ /* 0x0003e20000000800 */
[----:B------:R-:W-:Y:S01]  /*01f0*/  BAR.SYNC.DEFER_BLOCKING 0x0 ;  /* 0x0000000000007b1d */ /* 0x000fe20000010000 */
[----:B------:R-:W-:Y:S01]  /*0200*/  ISETP.GT.U32.AND P1, PT, R0, 0x3, PT ;  /* 0x000000030000780c */ /* 0x000fe20003f24070 */
[----:B------:R-:W-:-:S12]  /*0210*/  IMAD.MOV.U32 R0, RZ, RZ, R6 ;  /* 0x000000ffff007224 */ /* 0x000fd800078e0006 */
[----:B-1----:R-:W-:Y:S05]  /*0220*/  @P1 BRA `(.L_x_1) ;  /* 0xfffffffc00d41947 */ /* 0x002fea000383ffff */
.L_x_0:
[----:B------:R-:W-:Y:S05]  /*0230*/  @P0 EXIT ;  /* 0x000000000000094d */ /* 0x000fea0003800000 */
[----:B------:R-:W1:Y:S01]  /*0240*/  S2UR UR5, SR_CgaCtaId ;  /* 0x00000000000579c3 */ /* 0x000e620000008800 */
[----:B------:R-:W-:-:S07]  /*0250*/  UMOV UR4, 0x400 ;  /* 0x0000040000047882 */ /* 0x000fce0000000000 */
[----:B------:R-:W2:Y:S01]  /*0260*/  LDC.64 R2, c[0x0][0x388] ;  /* 0x0000e200ff027b82 */ /* 0x000ea20000000a00 */
[----:B-1----:R-:W-:Y:S01]  /*0270*/  ULEA UR4, UR5, UR4, 0x18 ;  /* 0x0000000405047291 */ /* 0x002fe2000f8ec0ff */
[----:B--2---:R-:W-:-:S08]  /*0280*/  IMAD.WIDE.U32 R2, R9, 0x4, R2 ;  /* 0x0000000409027825 */ /* 0x004fd000078e0002 */
[----:B------:R-:W1:Y:S04]  /*0290*/  LDS R5, [UR4] ;  /* 0x00000004ff057984 */ /* 0x000e680008000800 */
[----:B-1----:R-:W-:Y:S01]  /*02a0*/  STG.E desc[UR6][R2.64], R5 ;  /* 0x0000000502007986 */ /* 0x002fe2000c101906 */
[----:B------:R-:W-:Y:S05]  /*02b0*/  EXIT ;  /* 0x000000000000794d */ /* 0x000fea0003800000 */
.L_x_2:
[----:B------:R-:W-:-:S00]  /*02c0*/  BRA `(.L_x_2) ;  /* 0xfffffffc00fc7947 */ /* 0x000fc0000383ffff */
[----:B------:R-:W-:-:S00]  /*02d0*/  NOP ;  /* 0x0000000000007918 */ /* 0x000fc00000000000 */
        /* <DEDUP_REMOVED lines=10> */
.L_x_3:


//--------------------- .nv.shared._Z12sumReductionPiS_ --------------------------
	.section	.nv.shared._Z12sumReductionPiS_,"aw",@nobits
	.sectionflags	@""
	.align	4
.nv.shared._Z12sumReductionPiS_:
	.zero		5120


//--------------------- .nv.shared.reserved.0     --------------------------
	.section	.nv.shared.reserved.0,"aw",@nobits
	.weak		__nv_reservedSMEM_offset_0_alias
	.size		__nv_reservedSMEM_offset_0_alias, 0, 64
	.other		__nv_reservedSMEM_offset_0_alias,@"STO_CUDA_RESERVED_SHARED STV_DEFAULT"
__nv_reservedSMEM_offset_0_alias:
	.zero		0
	.zero		64


//--------------------- .nv.constant0._Z12sumReductionPiS_ --------------------------
	.section	.nv.constant0._Z12sumReductionPiS_,"a",@progbits
	.sectionflags	@""
	.align	4
.nv.constant0._Z12sumReductionPiS_:
	.zero		912


//--------------------- SYMBOLS --------------------------

	.type		.nv.reservedSmem.offset0,@object
	.size		.nv.reservedSmem.offset0,0x4
	.type		.nv.reservedSmem.cap,@object
	.size		.nv.reservedSmem.cap,0x4
